//
// Generated by NVIDIA NVVM Compiler
//
// Compiler Build ID: CL-36424714
// Cuda compilation tools, release 13.0, V13.0.88
// Based on NVVM 20.0.0
//

.version 9.0
.target sm_100
.address_size 64

	// .globl	_ZN3brt4cuda16external_kernels10add_kernelIfEEvPKT_S5_PS3_i

.visible .entry _ZN3brt4cuda16external_kernels10add_kernelIfEEvPKT_S5_PS3_i(
	.param .u64 .ptr .align 1 _ZN3brt4cuda16external_kernels10add_kernelIfEEvPKT_S5_PS3_i_param_0,
	.param .u64 .ptr .align 1 _ZN3brt4cuda16external_kernels10add_kernelIfEEvPKT_S5_PS3_i_param_1,
	.param .u64 .ptr .align 1 _ZN3brt4cuda16external_kernels10add_kernelIfEEvPKT_S5_PS3_i_param_2,
	.param .u32 _ZN3brt4cuda16external_kernels10add_kernelIfEEvPKT_S5_PS3_i_param_3
)
{
	.reg .pred 	%p<2>;
	.reg .b32 	%r<6>;
	.reg .b32 	%f<4>;
	.reg .b64 	%rd<11>;

	ld.param.u64 	%rd1, [_ZN3brt4cuda16external_kernels10add_kernelIfEEvPKT_S5_PS3_i_param_0];
	ld.param.u64 	%rd2, [_ZN3brt4cuda16external_kernels10add_kernelIfEEvPKT_S5_PS3_i_param_1];
	ld.param.u64 	%rd3, [_ZN3brt4cuda16external_kernels10add_kernelIfEEvPKT_S5_PS3_i_param_2];
	ld.param.u32 	%r2, [_ZN3brt4cuda16external_kernels10add_kernelIfEEvPKT_S5_PS3_i_param_3];
	mov.u32 	%r3, %ctaid.x;
	mov.u32 	%r4, %ntid.x;
	mov.u32 	%r5, %tid.x;
	mad.lo.s32 	%r1, %r3, %r4, %r5;
	setp.ge.s32 	%p1, %r1, %r2;
	@%p1 bra 	$L__BB0_2;
	cvta.to.global.u64 	%rd4, %rd1;
	cvta.to.global.u64 	%rd5, %rd2;
	cvta.to.global.u64 	%rd6, %rd3;
	mul.wide.s32 	%rd7, %r1, 4;
	add.s64 	%rd8, %rd4, %rd7;
	ld.global.f32 	%f1, [%rd8];
	add.s64 	%rd9, %rd5, %rd7;
	ld.global.f32 	%f2, [%rd9];
	add.f32 	%f3, %f1, %f2;
	add.s64 	%rd10, %rd6, %rd7;
	st.global.f32 	[%rd10], %f3;
$L__BB0_2:
	ret;

}
	// .globl	_ZN3brt4cuda16external_kernels10add_kernelIiEEvPKT_S5_PS3_i
.visible .entry _ZN3brt4cuda16external_kernels10add_kernelIiEEvPKT_S5_PS3_i(
	.param .u64 .ptr .align 1 _ZN3brt4cuda16external_kernels10add_kernelIiEEvPKT_S5_PS3_i_param_0,
	.param .u64 .ptr .align 1 _ZN3brt4cuda16external_kernels10add_kernelIiEEvPKT_S5_PS3_i_param_1,
	.param .u64 .ptr .align 1 _ZN3brt4cuda16external_kernels10add_kernelIiEEvPKT_S5_PS3_i_param_2,
	.param .u32 _ZN3brt4cuda16external_kernels10add_kernelIiEEvPKT_S5_PS3_i_param_3
)
{
	.reg .pred 	%p<2>;
	.reg .b32 	%r<9>;
	.reg .b64 	%rd<11>;

	ld.param.u64 	%rd1, [_ZN3brt4cuda16external_kernels10add_kernelIiEEvPKT_S5_PS3_i_param_0];
	ld.param.u64 	%rd2, [_ZN3brt4cuda16external_kernels10add_kernelIiEEvPKT_S5_PS3_i_param_1];
	ld.param.u64 	%rd3, [_ZN3brt4cuda16external_kernels10add_kernelIiEEvPKT_S5_PS3_i_param_2];
	ld.param.u32 	%r2, [_ZN3brt4cuda16external_kernels10add_kernelIiEEvPKT_S5_PS3_i_param_3];
	mov.u32 	%r3, %ctaid.x;
	mov.u32 	%r4, %ntid.x;
	mov.u32 	%r5, %tid.x;
	mad.lo.s32 	%r1, %r3, %r4, %r5;
	setp.ge.s32 	%p1, %r1, %r2;
	@%p1 bra 	$L__BB1_2;
	cvta.to.global.u64 	%rd4, %rd1;
	cvta.to.global.u64 	%rd5, %rd2;
	cvta.to.global.u64 	%rd6, %rd3;
	mul.wide.s32 	%rd7, %r1, 4;
	add.s64 	%rd8, %rd4, %rd7;
	ld.global.u32 	%r6, [%rd8];
	add.s64 	%rd9, %rd5, %rd7;
	ld.global.u32 	%r7, [%rd9];
	add.s32 	%r8, %r7, %r6;
	add.s64 	%rd10, %rd6, %rd7;
	st.global.u32 	[%rd10], %r8;
$L__BB1_2:
	ret;

}


// ===== COMPILED SASS (sm_100) =====

	.target	sm_100

	.elftype	@"ET_EXEC"


//--------------------- .note.nv.tkinfo           --------------------------
	.section	.note.nv.tkinfo,"",@"SHT_NOTE"
	.sectionflags	@"SHF_NOTE_NV_TKINFO"
	.tkinfo
        /*0018*/ 	.word	0x00000002
        /*0030*/ 	.string	""
        /*0030*/ 	.string	"ptxas"
        /*0030*/ 	.string	"Cuda compilation tools, release 13.0, V13.0.88"
        /*0030*/ 	.string	"Build cuda_13.0.r13.0/compiler.36424714_0"
        /*0030*/ 	.string	"-arch sm_100 -m 64 "



//--------------------- .note.nv.cuinfo           --------------------------
	.section	.note.nv.cuinfo,"",@"SHT_NOTE"
	.sectionflags	@"SHF_NOTE_NV_CUINFO"
        /*0018*/ 	.short	0x0002
        /*001a*/ 	.short	0x0064
        /*001c*/ 	.short	0x0082
	.zero		2


//--------------------- .nv.info                  --------------------------
	.section	.nv.info,"",@"SHT_CUDA_INFO"
	.align	4


	//----- nvinfo : EIATTR_REGCOUNT
	.align		4
        /*0000*/ 	.byte	0x04, 0x2f
        /*0002*/ 	.short	(.L_1 - .L_0)
	.align		4
.L_0:
        /*0004*/ 	.word	index@(_ZN3brt4cuda16external_kernels10add_kernelIfEEvPKT_S5_PS3_i)
        /*0008*/ 	.word	0x0000000c


	//----- nvinfo : EIATTR_FRAME_SIZE
	.align		4
.L_1:
        /*000c*/ 	.byte	0x04, 0x11
        /*000e*/ 	.short	(.L_3 - .L_2)
	.align		4
.L_2:
        /*0010*/ 	.word	index@(_ZN3brt4cuda16external_kernels10add_kernelIfEEvPKT_S5_PS3_i)
        /*0014*/ 	.word	0x00000000


	//----- nvinfo : EIATTR_REGCOUNT
	.align		4
.L_3:
        /*0018*/ 	.byte	0x04, 0x2f
        /*001a*/ 	.short	(.L_5 - .L_4)
	.align		4
.L_4:
        /*001c*/ 	.word	index@(_ZN3brt4cuda16external_kernels10add_kernelIiEEvPKT_S5_PS3_i)
        /*0020*/ 	.word	0x0000000c


	//----- nvinfo : EIATTR_FRAME_SIZE
	.align		4
.L_5:
        /*0024*/ 	.byte	0x04, 0x11
        /*0026*/ 	.short	(.L_7 - .L_6)
	.align		4
.L_6:
        /*0028*/ 	.word	index@(_ZN3brt4cuda16external_kernels10add_kernelIiEEvPKT_S5_PS3_i)
        /*002c*/ 	.word	0x00000000


	//----- nvinfo : EIATTR_MIN_STACK_SIZE
	.align		4
.L_7:
        /*0030*/ 	.byte	0x04, 0x12
        /*0032*/ 	.short	(.L_9 - .L_8)
	.align		4
.L_8:
        /*0034*/ 	.word	index@(_ZN3brt4cuda16external_kernels10add_kernelIiEEvPKT_S5_PS3_i)
        /*0038*/ 	.word	0x00000000


	//----- nvinfo : EIATTR_MIN_STACK_SIZE
	.align		4
.L_9:
        /*003c*/ 	.byte	0x04, 0x12
        /*003e*/ 	.short	(.L_11 - .L_10)
	.align		4
.L_10:
        /*0040*/ 	.word	index@(_ZN3brt4cuda16external_kernels10add_kernelIfEEvPKT_S5_PS3_i)
        /*0044*/ 	.word	0x00000000
.L_11:


//--------------------- .nv.compat                --------------------------
	.section	.nv.compat,"",@"SHT_CUDA_COMPAT_INFO"
	.align	4
        /*0000*/ 	.byte	0x02, 0x09, 0x00, 0x00, 0x02, 0x02, 0x01, 0x00, 0x02, 0x05, 0x05, 0x00, 0x03, 0x07, 0x01, 0x01
        /*0010*/ 	.byte	0x02, 0x03, 0x00, 0x00, 0x02, 0x06, 0x01, 0x00, 0x04, 0x0b, 0x08, 0x00, 0x09, 0x00, 0x00, 0x00
        /*0020*/ 	.byte	0x00, 0x00, 0x00, 0x00


//--------------------- .nv.info._ZN3brt4cuda16external_kernels10add_kernelIiEEvPKT_S5_PS3_i --------------------------
	.section	.nv.info._ZN3brt4cuda16external_kernels10add_kernelIiEEvPKT_S5_PS3_i,"",@"SHT_CUDA_INFO"
	.sectionflags	@""
	.align	4


	//----- nvinfo : EIATTR_CUDA_API_VERSION
	.align		4
        /*0000*/ 	.byte	0x04, 0x37
        /*0002*/ 	.short	(.L_13 - .L_12)
.L_12:
        /*0004*/ 	.word	0x00000082


	//----- nvinfo : EIATTR_KPARAM_INFO
	.align		4
.L_13:
        /*0008*/ 	.byte	0x04, 0x17
        /*000a*/ 	.short	(.L_15 - .L_14)
.L_14:
        /*000c*/ 	.word	0x00000000
        /*0010*/ 	.short	0x0003
        /*0012*/ 	.short	0x0018
        /*0014*/ 	.byte	0x00, 0xf0, 0x11, 0x00


	//----- nvinfo : EIATTR_KPARAM_INFO
	.align		4
.L_15:
        /*0018*/ 	.byte	0x04, 0x17
        /*001a*/ 	.short	(.L_17 - .L_16)
.L_16:
        /*001c*/ 	.word	0x00000000
        /*0020*/ 	.short	0x0002
        /*0022*/ 	.short	0x0010
        /*0024*/ 	.byte	0x00, 0xf5, 0x21, 0x00


	//----- nvinfo : EIATTR_KPARAM_INFO
	.align		4
.L_17:
        /*0028*/ 	.byte	0x04, 0x17
        /*002a*/ 	.short	(.L_19 - .L_18)
.L_18:
        /*002c*/ 	.word	0x00000000
        /*0030*/ 	.short	0x0001
        /*0032*/ 	.short	0x0008
        /*0034*/ 	.byte	0x00, 0xf5, 0x21, 0x00


	//----- nvinfo : EIATTR_KPARAM_INFO
	.align		4
.L_19:
        /*0038*/ 	.byte	0x04, 0x17
        /*003a*/ 	.short	(.L_21 - .L_20)
.L_20:
        /*003c*/ 	.word	0x00000000
        /*0040*/ 	.short	0x0000
        /*0042*/ 	.short	0x0000
        /*0044*/ 	.byte	0x00, 0xf5, 0x21, 0x00


	//----- nvinfo : EIATTR_SPARSE_MMA_MASK
	.align		4
.L_21:
        /*0048*/ 	.byte	0x03, 0x50
        /*004a*/ 	.short	0x0000


	//----- nvinfo : EIATTR_MAXREG_COUNT
	.align		4
        /*004c*/ 	.byte	0x03, 0x1b
        /*004e*/ 	.short	0x00ff


	//----- nvinfo : EIATTR_MERCURY_ISA_VERSION
	.align		4
        /*0050*/ 	.byte	0x03, 0x5f
        /*0052*/ 	.short	0x0101


	//----- nvinfo : EIATTR_VRC_CTA_INIT_COUNT
	.align		4
        /*0054*/ 	.byte	0x02, 0x4a
	.zero		1
	.zero		1


	//----- nvinfo : EIATTR_EXIT_INSTR_OFFSETS
	.align		4
        /*0058*/ 	.byte	0x04, 0x1c
        /*005a*/ 	.short	(.L_23 - .L_22)


	//   ....[0]....
.L_22:
        /*005c*/ 	.word	0x00000070


	//   ....[1]....
        /*0060*/ 	.word	0x00000130


	//----- nvinfo : EIATTR_CBANK_PARAM_SIZE
	.align		4
.L_23:
        /*0064*/ 	.byte	0x03, 0x19
        /*0066*/ 	.short	0x001c


	//----- nvinfo : EIATTR_PARAM_CBANK
	.align		4
        /*0068*/ 	.byte	0x04, 0x0a
        /*006a*/ 	.short	(.L_25 - .L_24)
	.align		4
.L_24:
        /*006c*/ 	.word	index@(.nv.constant0._ZN3brt4cuda16external_kernels10add_kernelIiEEvPKT_S5_PS3_i)
        /*0070*/ 	.short	0x0380
        /*0072*/ 	.short	0x001c


	//----- nvinfo : EIATTR_SW_WAR
	.align		4
.L_25:
        /*0074*/ 	.byte	0x04, 0x36
        /*0076*/ 	.short	(.L_27 - .L_26)
.L_26:
        /*0078*/ 	.word	0x00000008
.L_27:


//--------------------- .nv.info._ZN3brt4cuda16external_kernels10add_kernelIfEEvPKT_S5_PS3_i --------------------------
	.section	.nv.info._ZN3brt4cuda16external_kernels10add_kernelIfEEvPKT_S5_PS3_i,"",@"SHT_CUDA_INFO"
	.sectionflags	@""
	.align	4


	//----- nvinfo : EIATTR_CUDA_API_VERSION
	.align		4
        /*0000*/ 	.byte	0x04, 0x37
        /*0002*/ 	.short	(.L_29 - .L_28)
.L_28:
        /*0004*/ 	.word	0x00000082


	//----- nvinfo : EIATTR_KPARAM_INFO
	.align		4
.L_29:
        /*0008*/ 	.byte	0x04, 0x17
        /*000a*/ 	.short	(.L_31 - .L_30)
.L_30:
        /*000c*/ 	.word	0x00000000
        /*0010*/ 	.short	0x0003
        /*0012*/ 	.short	0x0018
        /*0014*/ 	.byte	0x00, 0xf0, 0x11, 0x00


	//----- nvinfo : EIATTR_KPARAM_INFO
	.align		4
.L_31:
        /*0018*/ 	.byte	0x04, 0x17
        /*001a*/ 	.short	(.L_33 - .L_32)
.L_32:
        /*001c*/ 	.word	0x00000000
        /*0020*/ 	.short	0x0002
        /*0022*/ 	.short	0x0010
        /*0024*/ 	.byte	0x00, 0xf5, 0x21, 0x00


	//----- nvinfo : EIATTR_KPARAM_INFO
	.align		4
.L_33:
        /*0028*/ 	.byte	0x04, 0x17
        /*002a*/ 	.short	(.L_35 - .L_34)
.L_34:
        /*002c*/ 	.word	0x00000000
        /*0030*/ 	.short	0x0001
        /*0032*/ 	.short	0x0008
        /*0034*/ 	.byte	0x00, 0xf5, 0x21, 0x00


	//----- nvinfo : EIATTR_KPARAM_INFO
	.align		4
.L_35:
        /*0038*/ 	.byte	0x04, 0x17
        /*003a*/ 	.short	(.L_37 - .L_36)
.L_36:
        /*003c*/ 	.word	0x00000000
        /*0040*/ 	.short	0x0000
        /*0042*/ 	.short	0x0000
        /*0044*/ 	.byte	0x00, 0xf5, 0x21, 0x00


	//----- nvinfo : EIATTR_SPARSE_MMA_MASK
	.align		4
.L_37:
        /*0048*/ 	.byte	0x03, 0x50
        /*004a*/ 	.short	0x0000


	//----- nvinfo : EIATTR_MAXREG_COUNT
	.align		4
        /*004c*/ 	.byte	0x03, 0x1b
        /*004e*/ 	.short	0x00ff


	//----- nvinfo : EIATTR_MERCURY_ISA_VERSION
	.align		4
        /*0050*/ 	.byte	0x03, 0x5f
        /*0052*/ 	.short	0x0101


	//----- nvinfo : EIATTR_VRC_CTA_INIT_COUNT
	.align		4
        /*0054*/ 	.byte	0x02, 0x4a
	.zero		1
	.zero		1


	//----- nvinfo : EIATTR_EXIT_INSTR_OFFSETS
	.align		4
        /*0058*/ 	.byte	0x04, 0x1c
        /*005a*/ 	.short	(.L_39 - .L_38)


	//   ....[0]....
.L_38:
        /*005c*/ 	.word	0x00000070


	//   ....[1]....
        /*0060*/ 	.word	0x00000130


	//----- nvinfo : EIATTR_CBANK_PARAM_SIZE
	.align		4
.L_39:
        /*0064*/ 	.byte	0x03, 0x19
        /*0066*/ 	.short	0x001c


	//----- nvinfo : EIATTR_PARAM_CBANK
	.align		4
        /*0068*/ 	.byte	0x04, 0x0a
        /*006a*/ 	.short	(.L_41 - .L_40)
	.align		4
.L_40:
        /*006c*/ 	.word	index@(.nv.constant0._ZN3brt4cuda16external_kernels10add_kernelIfEEvPKT_S5_PS3_i)
        /*0070*/ 	.short	0x0380
        /*0072*/ 	.short	0x001c


	//----- nvinfo : EIATTR_SW_WAR
	.align		4
.L_41:
        /*0074*/ 	.byte	0x04, 0x36
        /*0076*/ 	.short	(.L_43 - .L_42)
.L_42:
        /*0078*/ 	.word	0x00000008
.L_43:


//--------------------- .nv.callgraph             --------------------------
	.section	.nv.callgraph,"",@"SHT_CUDA_CALLGRAPH"
	.align	4
	.sectionentsize	8
	.align		4
        /*0000*/ 	.word	0x00000000
	.align		4
        /*0004*/ 	.word	0xffffffff
	.align		4
        /*0008*/ 	.word	0x00000000
	.align		4
        /*000c*/ 	.word	0xfffffffe
	.align		4
        /*0010*/ 	.word	0x00000000
	.align		4
        /*0014*/ 	.word	0xfffffffd
	.align		4
        /*0018*/ 	.word	0x00000000
	.align		4
        /*001c*/ 	.word	0xfffffffc


//--------------------- .text._ZN3brt4cuda16external_kernels10add_kernelIiEEvPKT_S5_PS3_i --------------------------
	.section	.text._ZN3brt4cuda16external_kernels10add_kernelIiEEvPKT_S5_PS3_i,"ax",@progbits
	.align	128
        .global         _ZN3brt4cuda16external_kernels10add_kernelIiEEvPKT_S5_PS3_i
        .type           _ZN3brt4cuda16external_kernels10add_kernelIiEEvPKT_S5_PS3_i,@function
        .size           _ZN3brt4cuda16external_kernels10add_kernelIiEEvPKT_S5_PS3_i,(.L_x_2 - _ZN3brt4cuda16external_kernels10add_kernelIiEEvPKT_S5_PS3_i)
        .other          _ZN3brt4cuda16external_kernels10add_kernelIiEEvPKT_S5_PS3_i,@"STO_CUDA_ENTRY STV_DEFAULT"
_ZN3brt4cuda16external_kernels10add_kernelIiEEvPKT_S5_PS3_i:
.text._ZN3brt4cuda16external_kernels10add_kernelIiEEvPKT_S5_PS3_i:
[----:B------:R-:W-:Y:S01]  /*0000*/  LDC R1, c[0x0][0x37c] ;  /* 0x0000df00ff017b82 */ /* 0x000fe20000000800 */
[----:B------:R-:W0:Y:S07]  /*0010*/  S2R R0, SR_TID.X ;  /* 0x0000000000007919 */ /* 0x000e2e0000002100 */
[----:B------:R-:W0:Y:S01]  /*0020*/  S2UR UR4, SR_CTAID.X ;  /* 0x00000000000479c3 */ /* 0x000e220000002500 */
[----:B------:R-:W1:Y:S07]  /*0030*/  LDCU UR5, c[0x0][0x398] ;  /* 0x00007300ff0577ac */ /* 0x000e6e0008000800 */
[----:B------:R-:W0:Y:S02]  /*0040*/  LDC R9, c[0x0][0x360] ;  /* 0x0000d800ff097b82 */ /* 0x000e240000000800 */
[----:B0-----:R-:W-:-:S05]  /*0050*/  IMAD R9, R9, UR4, R0 ;  /* 0x0000000409097c24 */ /* 0x001fca000f8e0200 */
[----:B-1----:R-:W-:-:S13]  /*0060*/  ISETP.GE.AND P0, PT, R9, UR5, PT ;  /* 0x0000000509007c0c */ /* 0x002fda000bf06270 */
[----:B------:R-:W-:Y:S05]  /*0070*/  @P0 EXIT ;  /* 0x000000000000094d */ /* 0x000fea0003800000 */
[----:B------:R-:W0:Y:S01]  /*0080*/  LDC.64 R2, c[0x0][0x380] ;  /* 0x0000e000ff027b82 */ /* 0x000e220000000a00 */
[----:B------:R-:W1:Y:S07]  /*0090*/  LDCU.64 UR4, c[0x0][0x358] ;  /* 0x00006b00ff0477ac */ /* 0x000e6e0008000a00 */
[----:B------:R-:W2:Y:S08]  /*00a0*/  LDC.64 R4, c[0x0][0x388] ;  /* 0x0000e200ff047b82 */ /* 0x000eb00000000a00 */
[----:B------:R-:W3:Y:S01]  /*00b0*/  LDC.64 R6, c[0x0][0x390] ;  /* 0x0000e400ff067b82 */ /* 0x000ee20000000a00 */
[----:B0-----:R-:W-:-:S06]  /*00c0*/  IMAD.WIDE R2, R9, 0x4, R2 ;  /* 0x0000000409027825 */ /* 0x001fcc00078e0202 */
[----:B-1----:R-:W4:Y:S01]  /*00d0*/  LDG.E R2, desc[UR4][R2.64] ;  /* 0x0000000402027981 */ /* 0x002f22000c1e1900 */
[----:B--2---:R-:W-:-:S06]  /*00e0*/  IMAD.WIDE R4, R9, 0x4, R4 ;  /* 0x0000000409047825 */ /* 0x004fcc00078e0204 */
[----:B------:R-:W4:Y:S01]  /*00f0*/  LDG.E R5, desc[UR4][R4.64] ;  /* 0x0000000404057981 */ /* 0x000f22000c1e1900 */
[----:B---3--:R-:W-:Y:S01]  /*0100*/  IMAD.WIDE R6, R9, 0x4, R6 ;  /* 0x0000000409067825 */ /* 0x008fe200078e0206 */
[----:B----4-:R-:W-:-:S05]  /*0110*/  IADD3 R9, PT, PT, R2, R5, RZ ;  /* 0x0000000502097210 */ /* 0x010fca0007ffe0ff */
[----:B------:R-:W-:Y:S01]  /*0120*/  STG.E desc[UR4][R6.64], R9 ;  /* 0x0000000906007986 */ /* 0x000fe2000c101904 */
[----:B------:R-:W-:Y:S05]  /*0130*/  EXIT ;  /* 0x000000000000794d */ /* 0x000fea0003800000 */
.L_x_0:
[----:B------:R-:W-:-:S00]  /*0140*/  BRA `(.L_x_0) ;  /* 0xfffffffc00fc7947 */ /* 0x000fc0000383ffff */
[----:B------:R-:W-:-:S00]  /*0150*/  NOP ;  /* 0x0000000000007918 */ /* 0x000fc00000000000 */
        /* <DEDUP_REMOVED lines=10> */
.L_x_2:


//--------------------- .text._ZN3brt4cuda16external_kernels10add_kernelIfEEvPKT_S5_PS3_i --------------------------
	.section	.text._ZN3brt4cuda16external_kernels10add_kernelIfEEvPKT_S5_PS3_i,"ax",@progbits
	.align	128
        .global         _ZN3brt4cuda16external_kernels10add_kernelIfEEvPKT_S5_PS3_i
        .type           _ZN3brt4cuda16external_kernels10add_kernelIfEEvPKT_S5_PS3_i,@function
        .size           _ZN3brt4cuda16external_kernels10add_kernelIfEEvPKT_S5_PS3_i,(.L_x_3 - _ZN3brt4cuda16external_kernels10add_kernelIfEEvPKT_S5_PS3_i)
        .other          _ZN3brt4cuda16external_kernels10add_kernelIfEEvPKT_S5_PS3_i,@"STO_CUDA_ENTRY STV_DEFAULT"
_ZN3brt4cuda16external_kernels10add_kernelIfEEvPKT_S5_PS3_i:
.text._ZN3brt4cuda16external_kernels10add_kernelIfEEvPKT_S5_PS3_i:
        /* <DEDUP_REMOVED lines=16> */
[----:B---3--:R-:W-:-:S04]  /*0100*/  IMAD.WIDE R6, R9, 0x4, R6 ;  /* 0x0000000409067825 */ /* 0x008fc800078e0206 */
[----:B----4-:R-:W-:-:S05]  /*0110*/  FADD R9, R2, R5 ;  /* 0x0000000502097221 */ /* 0x010fca0000000000 */
[----:B------:R-:W-:Y:S01]  /*0120*/  STG.E desc[UR4][R6.64], R9 ;  /* 0x0000000906007986 */ /* 0x000fe2000c101904 */
[----:B------:R-:W-:Y:S05]  /*0130*/  EXIT ;  /* 0x000000000000794d */ /* 0x000fea0003800000 */
.L_x_1:
        /* <DEDUP_REMOVED lines=12> */
.L_x_3:


//--------------------- .nv.shared.reserved.0     --------------------------
	.section	.nv.shared.reserved.0,"aw",@nobits
	.weak		__nv_reservedSMEM_offset_0_alias
	.size		__nv_reservedSMEM_offset_0_alias, 0, 64
	.other		__nv_reservedSMEM_offset_0_alias,@"STO_CUDA_RESERVED_SHARED STV_DEFAULT"
__nv_reservedSMEM_offset_0_alias:
	.zero		0
	.zero		64


//--------------------- .nv.constant0._ZN3brt4cuda16external_kernels10add_kernelIiEEvPKT_S5_PS3_i --------------------------
	.section	.nv.constant0._ZN3brt4cuda16external_kernels10add_kernelIiEEvPKT_S5_PS3_i,"a",@progbits
	.sectionflags	@""
	.align	4
.nv.constant0._ZN3brt4cuda16external_kernels10add_kernelIiEEvPKT_S5_PS3_i:
	.zero		924


//--------------------- .nv.constant0._ZN3brt4cuda16external_kernels10add_kernelIfEEvPKT_S5_PS3_i --------------------------
	.section	.nv.constant0._ZN3brt4cuda16external_kernels10add_kernelIfEEvPKT_S5_PS3_i,"a",@progbits
	.sectionflags	@""
	.align	4
.nv.constant0._ZN3brt4cuda16external_kernels10add_kernelIfEEvPKT_S5_PS3_i:
	.zero		924


//--------------------- SYMBOLS --------------------------

	.type		.nv.reservedSmem.offset0,@object
	.size		.nv.reservedSmem.offset0,0x4
